//
// Generated by NVIDIA NVVM Compiler
//
// Compiler Build ID: CL-36424714
// Cuda compilation tools, release 13.0, V13.0.88
// Based on NVVM 20.0.0
//

.version 9.0
.target sm_100
.address_size 64

	// .globl	_Z11kogge_stonePiS_

.visible .entry _Z11kogge_stonePiS_(
	.param .u64 .ptr .align 1 _Z11kogge_stonePiS__param_0,
	.param .u64 .ptr .align 1 _Z11kogge_stonePiS__param_1
)
{
	.reg .pred 	%p<22>;
	.reg .b32 	%r<57>;
	.reg .b64 	%rd<8>;

	ld.param.u64 	%rd5, [_Z11kogge_stonePiS__param_0];
	ld.param.u64 	%rd6, [_Z11kogge_stonePiS__param_1];
	cvta.to.global.u64 	%rd1, %rd6;
	cvta.to.global.u64 	%rd2, %rd5;
	mov.u32 	%r1, %tid.x;
	mul.wide.u32 	%rd7, %r1, 4;
	add.s64 	%rd3, %rd2, %rd7;
	ld.global.u32 	%r2, [%rd3];
	add.s64 	%rd4, %rd1, %rd7;
	st.global.u32 	[%rd4], %r2;
	setp.gt.s32 	%p1, %r1, 3;
	@%p1 bra 	$L__BB0_5;
	setp.eq.s32 	%p7, %r1, 1;
	@%p7 bra 	$L__BB0_12;
	setp.eq.s32 	%p8, %r1, 2;
	@%p8 bra 	$L__BB0_13;
	setp.eq.s32 	%p9, %r1, 3;
	@%p9 bra 	$L__BB0_4;
	bra.uni 	$L__BB0_16;
$L__BB0_4:
	ld.global.u32 	%r15, [%rd2+8];
	ld.global.u32 	%r16, [%rd1+12];
	add.s32 	%r17, %r16, %r15;
	st.global.u32 	[%rd1+12], %r17;
	bra.uni 	$L__BB0_16;
$L__BB0_5:
	setp.gt.s32 	%p2, %r1, 5;
	@%p2 bra 	$L__BB0_9;
	setp.eq.s32 	%p5, %r1, 4;
	@%p5 bra 	$L__BB0_14;
	setp.eq.s32 	%p6, %r1, 5;
	@%p6 bra 	$L__BB0_8;
	bra.uni 	$L__BB0_16;
$L__BB0_8:
	ld.global.u32 	%r9, [%rd2+16];
	ld.global.u32 	%r10, [%rd1+20];
	add.s32 	%r11, %r10, %r9;
	st.global.u32 	[%rd1+20], %r11;
	bra.uni 	$L__BB0_16;
$L__BB0_9:
	setp.eq.s32 	%p3, %r1, 6;
	@%p3 bra 	$L__BB0_15;
	setp.eq.s32 	%p4, %r1, 7;
	@%p4 bra 	$L__BB0_11;
	bra.uni 	$L__BB0_16;
$L__BB0_11:
	ld.global.u32 	%r3, [%rd2+24];
	ld.global.u32 	%r4, [%rd1+28];
	add.s32 	%r5, %r4, %r3;
	st.global.u32 	[%rd1+28], %r5;
	bra.uni 	$L__BB0_16;
$L__BB0_12:
	ld.global.u32 	%r21, [%rd2];
	ld.global.u32 	%r22, [%rd1+4];
	add.s32 	%r23, %r22, %r21;
	st.global.u32 	[%rd1+4], %r23;
	bra.uni 	$L__BB0_16;
$L__BB0_13:
	ld.global.u32 	%r18, [%rd2+4];
	ld.global.u32 	%r19, [%rd1+8];
	add.s32 	%r20, %r19, %r18;
	st.global.u32 	[%rd1+8], %r20;
	bra.uni 	$L__BB0_16;
$L__BB0_14:
	ld.global.u32 	%r12, [%rd2+12];
	ld.global.u32 	%r13, [%rd1+16];
	add.s32 	%r14, %r13, %r12;
	st.global.u32 	[%rd1+16], %r14;
	bra.uni 	$L__BB0_16;
$L__BB0_15:
	ld.global.u32 	%r6, [%rd2+20];
	ld.global.u32 	%r7, [%rd1+24];
	add.s32 	%r8, %r7, %r6;
	st.global.u32 	[%rd1+24], %r8;
$L__BB0_16:
	bar.sync 	0;
	ld.global.u32 	%r24, [%rd4];
	st.global.u32 	[%rd3], %r24;
	setp.gt.s32 	%p10, %r1, 4;
	@%p10 bra 	$L__BB0_21;
	setp.eq.s32 	%p14, %r1, 2;
	@%p14 bra 	$L__BB0_25;
	setp.eq.s32 	%p15, %r1, 3;
	@%p15 bra 	$L__BB0_26;
	setp.eq.s32 	%p16, %r1, 4;
	@%p16 bra 	$L__BB0_20;
	bra.uni 	$L__BB0_29;
$L__BB0_20:
	ld.global.u32 	%r34, [%rd1+8];
	ld.global.u32 	%r35, [%rd2+16];
	add.s32 	%r36, %r35, %r34;
	st.global.u32 	[%rd2+16], %r36;
	bra.uni 	$L__BB0_29;
$L__BB0_21:
	setp.eq.s32 	%p11, %r1, 5;
	@%p11 bra 	$L__BB0_27;
	setp.eq.s32 	%p12, %r1, 6;
	@%p12 bra 	$L__BB0_28;
	setp.eq.s32 	%p13, %r1, 7;
	@%p13 bra 	$L__BB0_24;
	bra.uni 	$L__BB0_29;
$L__BB0_24:
	ld.global.u32 	%r25, [%rd1+20];
	ld.global.u32 	%r26, [%rd2+28];
	add.s32 	%r27, %r26, %r25;
	st.global.u32 	[%rd2+28], %r27;
	bra.uni 	$L__BB0_29;
$L__BB0_25:
	ld.global.u32 	%r40, [%rd1];
	ld.global.u32 	%r41, [%rd2+8];
	add.s32 	%r42, %r41, %r40;
	st.global.u32 	[%rd2+8], %r42;
	bra.uni 	$L__BB0_29;
$L__BB0_26:
	ld.global.u32 	%r37, [%rd1+4];
	ld.global.u32 	%r38, [%rd2+12];
	add.s32 	%r39, %r38, %r37;
	st.global.u32 	[%rd2+12], %r39;
	bra.uni 	$L__BB0_29;
$L__BB0_27:
	ld.global.u32 	%r31, [%rd1+12];
	ld.global.u32 	%r32, [%rd2+20];
	add.s32 	%r33, %r32, %r31;
	st.global.u32 	[%rd2+20], %r33;
	bra.uni 	$L__BB0_29;
$L__BB0_28:
	ld.global.u32 	%r28, [%rd1+16];
	ld.global.u32 	%r29, [%rd2+24];
	add.s32 	%r30, %r29, %r28;
	st.global.u32 	[%rd2+24], %r30;
$L__BB0_29:
	bar.sync 	0;
	ld.global.u32 	%r43, [%rd3];
	st.global.u32 	[%rd4], %r43;
	setp.gt.s32 	%p17, %r1, 5;
	@%p17 bra 	$L__BB0_33;
	setp.eq.s32 	%p20, %r1, 4;
	@%p20 bra 	$L__BB0_36;
	setp.eq.s32 	%p21, %r1, 5;
	@%p21 bra 	$L__BB0_32;
	bra.uni 	$L__BB0_38;
$L__BB0_32:
	ld.global.u32 	%r50, [%rd2+4];
	ld.global.u32 	%r51, [%rd1+20];
	add.s32 	%r52, %r51, %r50;
	st.global.u32 	[%rd1+20], %r52;
	bra.uni 	$L__BB0_38;
$L__BB0_33:
	setp.eq.s32 	%p18, %r1, 6;
	@%p18 bra 	$L__BB0_37;
	setp.eq.s32 	%p19, %r1, 7;
	@%p19 bra 	$L__BB0_35;
	bra.uni 	$L__BB0_38;
$L__BB0_35:
	ld.global.u32 	%r44, [%rd2+12];
	ld.global.u32 	%r45, [%rd1+28];
	add.s32 	%r46, %r45, %r44;
	st.global.u32 	[%rd1+28], %r46;
	bra.uni 	$L__BB0_38;
$L__BB0_36:
	ld.global.u32 	%r53, [%rd2];
	ld.global.u32 	%r54, [%rd1+16];
	add.s32 	%r55, %r54, %r53;
	st.global.u32 	[%rd1+16], %r55;
	bra.uni 	$L__BB0_38;
$L__BB0_37:
	ld.global.u32 	%r47, [%rd2+8];
	ld.global.u32 	%r48, [%rd1+24];
	add.s32 	%r49, %r48, %r47;
	st.global.u32 	[%rd1+24], %r49;
$L__BB0_38:
	bar.sync 	0;
	ld.global.u32 	%r56, [%rd4];
	st.global.u32 	[%rd3], %r56;
	ret;

}


// ===== COMPILED SASS (sm_100) =====

	.target	sm_100

	.elftype	@"ET_EXEC"


//--------------------- .note.nv.tkinfo           --------------------------
	.section	.note.nv.tkinfo,"",@"SHT_NOTE"
	.sectionflags	@"SHF_NOTE_NV_TKINFO"
	.tkinfo
        /*0018*/ 	.word	0x00000002
        /*0030*/ 	.string	""
        /*0030*/ 	.string	"ptxas"
        /*0030*/ 	.string	"Cuda compilation tools, release 13.0, V13.0.88"
        /*0030*/ 	.string	"Build cuda_13.0.r13.0/compiler.36424714_0"
        /*0030*/ 	.string	"-arch sm_100 -m 64 "



//--------------------- .note.nv.cuinfo           --------------------------
	.section	.note.nv.cuinfo,"",@"SHT_NOTE"
	.sectionflags	@"SHF_NOTE_NV_CUINFO"
        /*0018*/ 	.short	0x0002
        /*001a*/ 	.short	0x0064
        /*001c*/ 	.short	0x0082
	.zero		2


//--------------------- .nv.info                  --------------------------
	.section	.nv.info,"",@"SHT_CUDA_INFO"
	.align	4


	//----- nvinfo : EIATTR_REGCOUNT
	.align		4
        /*0000*/ 	.byte	0x04, 0x2f
        /*0002*/ 	.short	(.L_1 - .L_0)
	.align		4
.L_0:
        /*0004*/ 	.word	index@(_Z11kogge_stonePiS_)
        /*0008*/ 	.word	0x0000000e


	//----- nvinfo : EIATTR_FRAME_SIZE
	.align		4
.L_1:
        /*000c*/ 	.byte	0x04, 0x11
        /*000e*/ 	.short	(.L_3 - .L_2)
	.align		4
.L_2:
        /*0010*/ 	.word	index@(_Z11kogge_stonePiS_)
        /*0014*/ 	.word	0x00000000


	//----- nvinfo : EIATTR_MIN_STACK_SIZE
	.align		4
.L_3:
        /*0018*/ 	.byte	0x04, 0x12
        /*001a*/ 	.short	(.L_5 - .L_4)
	.align		4
.L_4:
        /*001c*/ 	.word	index@(_Z11kogge_stonePiS_)
        /*0020*/ 	.word	0x00000000
.L_5:


//--------------------- .nv.compat                --------------------------
	.section	.nv.compat,"",@"SHT_CUDA_COMPAT_INFO"
	.align	4
        /*0000*/ 	.byte	0x02, 0x09, 0x00, 0x00, 0x02, 0x02, 0x01, 0x00, 0x02, 0x05, 0x05, 0x00, 0x03, 0x07, 0x01, 0x01
        /*0010*/ 	.byte	0x02, 0x03, 0x00, 0x00, 0x02, 0x06, 0x01, 0x00, 0x04, 0x0b, 0x08, 0x00, 0x09, 0x00, 0x00, 0x00
        /*0020*/ 	.byte	0x00, 0x00, 0x00, 0x00


//--------------------- .nv.info._Z11kogge_stonePiS_ --------------------------
	.section	.nv.info._Z11kogge_stonePiS_,"",@"SHT_CUDA_INFO"
	.sectionflags	@""
	.align	4


	//----- nvinfo : EIATTR_CUDA_API_VERSION
	.align		4
        /*0000*/ 	.byte	0x04, 0x37
        /*0002*/ 	.short	(.L_7 - .L_6)
.L_6:
        /*0004*/ 	.word	0x00000082


	//----- nvinfo : EIATTR_KPARAM_INFO
	.align		4
.L_7:
        /*0008*/ 	.byte	0x04, 0x17
        /*000a*/ 	.short	(.L_9 - .L_8)
.L_8:
        /*000c*/ 	.word	0x00000000
        /*0010*/ 	.short	0x0001
        /*0012*/ 	.short	0x0008
        /*0014*/ 	.byte	0x00, 0xf5, 0x21, 0x00


	//----- nvinfo : EIATTR_KPARAM_INFO
	.align		4
.L_9:
        /*0018*/ 	.byte	0x04, 0x17
        /*001a*/ 	.short	(.L_11 - .L_10)
.L_10:
        /*001c*/ 	.word	0x00000000
        /*0020*/ 	.short	0x0000
        /*0022*/ 	.short	0x0000
        /*0024*/ 	.byte	0x00, 0xf5, 0x21, 0x00


	//----- nvinfo : EIATTR_SPARSE_MMA_MASK
	.align		4
.L_11:
        /*0028*/ 	.byte	0x03, 0x50
        /*002a*/ 	.short	0x0000


	//----- nvinfo : EIATTR_MAXREG_COUNT
	.align		4
        /*002c*/ 	.byte	0x03, 0x1b
        /*002e*/ 	.short	0x00ff


	//----- nvinfo : EIATTR_NUM_BARRIERS
	.align		4
        /*0030*/ 	.byte	0x02, 0x4c
        /*0032*/ 	.byte	0x01
	.zero		1


	//----- nvinfo : EIATTR_MERCURY_ISA_VERSION
	.align		4
        /*0034*/ 	.byte	0x03, 0x5f
        /*0036*/ 	.short	0x0101


	//----- nvinfo : EIATTR_VRC_CTA_INIT_COUNT
	.align		4
        /*0038*/ 	.byte	0x02, 0x4a
	.zero		1
	.zero		1


	//----- nvinfo : EIATTR_EXIT_INSTR_OFFSETS
	.align		4
        /*003c*/ 	.byte	0x04, 0x1c
        /*003e*/ 	.short	(.L_13 - .L_12)


	//   ....[0]....
.L_12:
        /*0040*/ 	.word	0x00000be0


	//----- nvinfo : EIATTR_INDIRECT_BRANCH_TARGETS
	.align		4
.L_13:
        /*0044*/ 	.byte	0x04, 0x34
        /*0046*/ 	.short	(.L_15 - .L_14)


	//   ....[0]....
.L_14:
        /*0048*/ 	.word	.L_x_11@srel
        /*004c*/ 	.short	0x0
        /*004e*/ 	.short	0x0
        /*0050*/ 	.word	0x4
        /*0054*/ 	.word	.L_x_12@srel
        /*0058*/ 	.word	.L_x_13@srel
        /*005c*/ 	.word	.L_x_14@srel
        /*0060*/ 	.word	.L_x_2@srel


	//   ....[1]....
        /*0064*/ 	.word	.L_x_16@srel
        /*0068*/ 	.short	0x0
        /*006a*/ 	.short	0x0
        /*006c*/ 	.word	0x3
        /*0070*/ 	.word	.L_x_17@srel
        /*0074*/ 	.word	.L_x_18@srel
        /*0078*/ 	.word	.L_x_2@srel


	//   ....[2]....
        /*007c*/ 	.word	.L_x_20@srel
        /*0080*/ 	.short	0x0
        /*0082*/ 	.short	0x0
        /*0084*/ 	.word	0x3
        /*0088*/ 	.word	.L_x_21@srel
        /*008c*/ 	.word	.L_x_22@srel
        /*0090*/ 	.word	.L_x_2@srel


	//   ....[3]....
        /* <DEDUP_REMOVED lines=8> */


	//   ....[4]....
        /* <DEDUP_REMOVED lines=8> */


	//   ....[5]....
        /*00cc*/ 	.word	.L_x_34@srel
        /*00d0*/ 	.short	0x0
        /*00d2*/ 	.short	0x0
        /*00d4*/ 	.word	0x3
        /*00d8*/ 	.word	.L_x_35@srel
        /*00dc*/ 	.word	.L_x_36@srel
        /*00e0*/ 	.word	.L_x_9@srel


	//   ....[6]....
        /*00e4*/ 	.word	.L_x_38@srel
        /*00e8*/ 	.short	0x0
        /*00ea*/ 	.short	0x0
        /*00ec*/ 	.word	0x3
        /*00f0*/ 	.word	.L_x_39@srel
        /*00f4*/ 	.word	.L_x_40@srel
        /*00f8*/ 	.word	.L_x_9@srel


	//----- nvinfo : EIATTR_CRS_STACK_SIZE
	.align		4
.L_15:
        /*00fc*/ 	.byte	0x04, 0x1e
        /*00fe*/ 	.short	(.L_17 - .L_16)
.L_16:
        /*0100*/ 	.word	0x00000000


	//----- nvinfo : EIATTR_CBANK_PARAM_SIZE
	.align		4
.L_17:
        /*0104*/ 	.byte	0x03, 0x19
        /*0106*/ 	.short	0x0010


	//----- nvinfo : EIATTR_PARAM_CBANK
	.align		4
        /*0108*/ 	.byte	0x04, 0x0a
        /*010a*/ 	.short	(.L_19 - .L_18)
	.align		4
.L_18:
        /*010c*/ 	.word	index@(.nv.constant0._Z11kogge_stonePiS_)
        /*0110*/ 	.short	0x0380
        /*0112*/ 	.short	0x0010


	//----- nvinfo : EIATTR_SW_WAR
	.align		4
.L_19:
        /*0114*/ 	.byte	0x04, 0x36
        /*0116*/ 	.short	(.L_21 - .L_20)
.L_20:
        /*0118*/ 	.word	0x00000008
.L_21:


//--------------------- .nv.callgraph             --------------------------
	.section	.nv.callgraph,"",@"SHT_CUDA_CALLGRAPH"
	.align	4
	.sectionentsize	8
	.align		4
        /*0000*/ 	.word	0x00000000
	.align		4
        /*0004*/ 	.word	0xffffffff
	.align		4
        /*0008*/ 	.word	0x00000000
	.align		4
        /*000c*/ 	.word	0xfffffffe
	.align		4
        /*0010*/ 	.word	0x00000000
	.align		4
        /*0014*/ 	.word	0xfffffffd
	.align		4
        /*0018*/ 	.word	0x00000000
	.align		4
        /*001c*/ 	.word	0xfffffffc


//--------------------- .nv.constant2._Z11kogge_stonePiS_ --------------------------
	.section	.nv.constant2._Z11kogge_stonePiS_,"a",@progbits
	.sectionflags	@""
	.align	4
.nv.constant2._Z11kogge_stonePiS_:
        /*0000*/ 	.byte	0x90, 0x01, 0x00, 0x00, 0x00, 0x02, 0x00, 0x00, 0x20, 0x01, 0x00, 0x00, 0x00, 0x05, 0x00, 0x00
        /*0010*/ 	.byte	0x60, 0x03, 0x00, 0x00, 0xf0, 0x02, 0x00, 0x00, 0x00, 0x05, 0x00, 0x00, 0xa0, 0x04, 0x00, 0x00
        /*0020*/ 	.byte	0x30, 0x04, 0x00, 0x00, 0x00, 0x05, 0x00, 0x00, 0x40, 0x06, 0x00, 0x00, 0xb0, 0x06, 0x00, 0x00
        /*0030*/ 	.byte	0xd0, 0x05, 0x00, 0x00, 0xc0, 0x08, 0x00, 0x00, 0xf0, 0x07, 0x00, 0x00, 0x60, 0x08, 0x00, 0x00
        /*0040*/ 	.byte	0x80, 0x07, 0x00, 0x00, 0xc0, 0x08, 0x00, 0x00, 0x00, 0x0a, 0x00, 0x00, 0x90, 0x09, 0x00, 0x00
        /*0050*/ 	.byte	0xa0, 0x0b, 0x00, 0x00, 0x40, 0x0b, 0x00, 0x00, 0xd0, 0x0a, 0x00, 0x00, 0xa0, 0x0b, 0x00, 0x00


//--------------------- .text._Z11kogge_stonePiS_ --------------------------
	.section	.text._Z11kogge_stonePiS_,"ax",@progbits
	.align	128
        .global         _Z11kogge_stonePiS_
        .type           _Z11kogge_stonePiS_,@function
        .size           _Z11kogge_stonePiS_,(.L_x_42 - _Z11kogge_stonePiS_)
        .other          _Z11kogge_stonePiS_,@"STO_CUDA_ENTRY STV_DEFAULT"
_Z11kogge_stonePiS_:
.text._Z11kogge_stonePiS_:
[----:B------:R-:W-:Y:S01]  /*0000*/  LDC R1, c[0x0][0x37c] ;  /* 0x0000df00ff017b82 */ /* 0x000fe20000000800 */
[----:B------:R-:W0:Y:S07]  /*0010*/  S2R R0, SR_TID.X ;  /* 0x0000000000007919 */ /* 0x000e2e0000002100 */
[----:B------:R-:W0:Y:S01]  /*0020*/  LDC.64 R2, c[0x0][0x380] ;  /* 0x0000e000ff027b82 */ /* 0x000e220000000a00 */
[----:B------:R-:W1:Y:S07]  /*0030*/  LDCU.64 UR4, c[0x0][0x358] ;  /* 0x00006b00ff0477ac */ /* 0x000e6e0008000a00 */
[----:B------:R-:W2:Y:S01]  /*0040*/  LDC.64 R4, c[0x0][0x388] ;  /* 0x0000e200ff047b82 */ /* 0x000ea20000000a00 */
[----:B0-----:R-:W-:-:S05]  /*0050*/  IMAD.WIDE.U32 R2, R0, 0x4, R2 ;  /* 0x0000000400027825 */ /* 0x001fca00078e0002 */
[----:B-1----:R-:W3:Y:S01]  /*0060*/  LDG.E R7, desc[UR4][R2.64] ;  /* 0x0000000402077981 */ /* 0x002ee2000c1e1900 */
[C---:B--2---:R-:W-:Y:S01]  /*0070*/  IMAD.WIDE.U32 R4, R0.reuse, 0x4, R4 ;  /* 0x0000000400047825 */ /* 0x044fe200078e0004 */
[----:B------:R-:W-:Y:S01]  /*0080*/  ISETP.GT.AND P0, PT, R0, 0x3, PT ;  /* 0x000000030000780c */ /* 0x000fe20003f04270 */
[----:B------:R-:W-:Y:S03]  /*0090*/  BSSY.RECONVERGENT B0, `(.L_x_0) ;  /* 0x0000047000007945 */ /* 0x000fe60003800200 */
[----:B---3--:R0:W-:Y:S09]  /*00a0*/  STG.E desc[UR4][R4.64], R7 ;  /* 0x0000000704007986 */ /* 0x0081f2000c101904 */
[----:B------:R-:W-:Y:S05]  /*00b0*/  @P0 BRA `(.L_x_1) ;  /* 0x00000000006c0947 */ /* 0x000fea0003800000 */
[----:B0-----:R-:W-:-:S05]  /*00c0*/  IMAD.MOV.U32 R7, RZ, RZ, -0x1 ;  /* 0xffffffffff077424 */ /* 0x001fca00078e00ff */
[----:B------:R-:W-:-:S05]  /*00d0*/  VIADDMNMX.U32 R6, R0, R7, 0x3, PT ;  /* 0x0000000300067446 */ /* 0x000fca0003800007 */
[----:B------:R-:W-:-:S04]  /*00e0*/  IMAD.SHL.U32 R8, R6, 0x4, RZ ;  /* 0x0000000406087824 */ /* 0x000fc800078e00ff */
[----:B------:R-:W0:Y:S02]  /*00f0*/  LDC R6, c[0x2][R8] ;  /* 0x0080000008067b82 */ /* 0x000e240000000800 */
[----:B0-----:R-:W-:-:S04]  /*0100*/  SHF.R.S32.HI R7, RZ, 0x1f, R6 ;  /* 0x0000001fff077819 */ /* 0x001fc80000011406 */
.L_x_11:
[----:B------:R-:W-:Y:S05]  /*0110*/  BRX R6 -0x120                        (*"BRANCH_TARGETS .L_x_12,.L_x_13,.L_x_14,.L_x_2"*) ;  /* 0xfffffffc06b87949 */ /* 0x000fea000383ffff */
.L_x_14:
[----:B------:R-:W0:Y:S08]  /*0120*/  LDC.64 R6, c[0x0][0x380] ;  /* 0x0000e000ff067b82 */ /* 0x000e300000000a00 */
[----:B------:R-:W1:Y:S01]  /*0130*/  LDC.64 R8, c[0x0][0x388] ;  /* 0x0000e200ff087b82 */ /* 0x000e620000000a00 */
[----:B0-----:R-:W2:Y:S04]  /*0140*/  LDG.E R6, desc[UR4][R6.64+0x8] ;  /* 0x0000080406067981 */ /* 0x001ea8000c1e1900 */
[----:B-1----:R-:W2:Y:S02]  /*0150*/  LDG.E R11, desc[UR4][R8.64+0xc] ;  /* 0x00000c04080b7981 */ /* 0x002ea4000c1e1900 */
[----:B--2---:R-:W-:-:S05]  /*0160*/  IMAD.IADD R11, R6, 0x1, R11 ;  /* 0x00000001060b7824 */ /* 0x004fca00078e020b */
[----:B------:R0:W-:Y:S01]  /*0170*/  STG.E desc[UR4][R8.64+0xc], R11 ;  /* 0x00000c0b08007986 */ /* 0x0001e2000c101904 */
[----:B------:R-:W-:Y:S05]  /*0180*/  BRA `(.L_x_2) ;  /* 0x0000000000dc7947 */ /* 0x000fea0003800000 */
.L_x_12:
[----:B------:R-:W0:Y:S08]  /*0190*/  LDC.64 R6, c[0x0][0x380] ;  /* 0x0000e000ff067b82 */ /* 0x000e300000000a00 */
[----:B------:R-:W1:Y:S01]  /*01a0*/  LDC.64 R8, c[0x0][0x388] ;  /* 0x0000e200ff087b82 */ /* 0x000e620000000a00 */
[----:B0-----:R-:W2:Y:S04]  /*01b0*/  LDG.E R6, desc[UR4][R6.64] ;  /* 0x0000000406067981 */ /* 0x001ea8000c1e1900 */
[----:B-1----:R-:W2:Y:S02]  /*01c0*/  LDG.E R11, desc[UR4][R8.64+0x4] ;  /* 0x00000404080b7981 */ /* 0x002ea4000c1e1900 */
[----:B--2---:R-:W-:-:S05]  /*01d0*/  IADD3 R11, PT, PT, R6, R11, RZ ;  /* 0x0000000b060b7210 */ /* 0x004fca0007ffe0ff */
[----:B------:R1:W-:Y:S01]  /*01e0*/  STG.E desc[UR4][R8.64+0x4], R11 ;  /* 0x0000040b08007986 */ /* 0x0003e2000c101904 */
[----:B------:R-:W-:Y:S05]  /*01f0*/  BRA `(.L_x_2) ;  /* 0x0000000000c07947 */ /* 0x000fea0003800000 */
.L_x_13:
[----:B------:R-:W0:Y:S08]  /*0200*/  LDC.64 R6, c[0x0][0x380] ;  /* 0x0000e000ff067b82 */ /* 0x000e300000000a00 */
[----:B------:R-:W1:Y:S01]  /*0210*/  LDC.64 R8, c[0x0][0x388] ;  /* 0x0000e200ff087b82 */ /* 0x000e620000000a00 */
[----:B0-----:R-:W2:Y:S04]  /*0220*/  LDG.E R6, desc[UR4][R6.64+0x4] ;  /* 0x0000040406067981 */ /* 0x001ea8000c1e1900 */
[----:B-1----:R-:W2:Y:S02]  /*0230*/  LDG.E R11, desc[UR4][R8.64+0x8] ;  /* 0x00000804080b7981 */ /* 0x002ea4000c1e1900 */
[----:B--2---:R-:W-:-:S05]  /*0240*/  IMAD.IADD R11, R6, 0x1, R11 ;  /* 0x00000001060b7824 */ /* 0x004fca00078e020b */
[----:B------:R2:W-:Y:S01]  /*0250*/  STG.E desc[UR4][R8.64+0x8], R11 ;  /* 0x0000080b08007986 */ /* 0x0005e2000c101904 */
[----:B------:R-:W-:Y:S05]  /*0260*/  BRA `(.L_x_2) ;  /* 0x0000000000a47947 */ /* 0x000fea0003800000 */
.L_x_1:
[----:B------:R-:W-:-:S13]  /*0270*/  ISETP.GT.AND P0, PT, R0, 0x5, PT ;  /* 0x000000050000780c */ /* 0x000fda0003f04270 */
[----:B------:R-:W-:Y:S05]  /*0280*/  @P0 BRA `(.L_x_3) ;  /* 0x0000000000500947 */ /* 0x000fea0003800000 */
[----:B0-----:R-:W-:-:S05]  /*0290*/  IMAD.MOV.U32 R7, RZ, RZ, -0x4 ;  /* 0xfffffffcff077424 */ /* 0x001fca00078e00ff */
[----:B------:R-:W-:-:S05]  /*02a0*/  VIADDMNMX.U32 R6, R0, R7, 0x2, PT ;  /* 0x0000000200067446 */ /* 0x000fca0003800007 */
[----:B------:R-:W-:-:S04]  /*02b0*/  IMAD.SHL.U32 R8, R6, 0x4, RZ ;  /* 0x0000000406087824 */ /* 0x000fc800078e00ff */
[----:B------:R-:W0:Y:S02]  /*02c0*/  LDC R6, c[0x2][R8+0x10] ;  /* 0x0080040008067b82 */ /* 0x000e240000000800 */
[----:B0-----:R-:W-:-:S04]  /*02d0*/  SHF.R.S32.HI R7, RZ, 0x1f, R6 ;  /* 0x0000001fff077819 */ /* 0x001fc80000011406 */
.L_x_16:
[----:B------:R-:W-:Y:S05]  /*02e0*/  BRX R6 -0x2f0                        (*"BRANCH_TARGETS .L_x_17,.L_x_18,.L_x_2"*) ;  /* 0xfffffffc06447949 */ /* 0x000fea000383ffff */
.L_x_18:
[----:B------:R-:W0:Y:S08]  /*02f0*/  LDC.64 R6, c[0x0][0x380] ;  /* 0x0000e000ff067b82 */ /* 0x000e300000000a00 */
[----:B------:R-:W1:Y:S01]  /*0300*/  LDC.64 R8, c[0x0][0x388] ;  /* 0x0000e200ff087b82 */ /* 0x000e620000000a00 */
[----:B0-----:R-:W2:Y:S04]  /*0310*/  LDG.E R6, desc[UR4][R6.64+0x10] ;  /* 0x0000100406067981 */ /* 0x001ea8000c1e1900 */
[----:B-1----:R-:W2:Y:S02]  /*0320*/  LDG.E R11, desc[UR4][R8.64+0x14] ;  /* 0x00001404080b7981 */ /* 0x002ea4000c1e1900 */
[----:B--2---:R-:W-:-:S05]  /*0330*/  IADD3 R11, PT, PT, R6, R11, RZ ;  /* 0x0000000b060b7210 */ /* 0x004fca0007ffe0ff */
[----:B------:R0:W-:Y:S01]  /*0340*/  STG.E desc[UR4][R8.64+0x14], R11 ;  /* 0x0000140b08007986 */ /* 0x0001e2000c101904 */
[----:B------:R-:W-:Y:S05]  /*0350*/  BRA `(.L_x_2) ;  /* 0x0000000000687947 */ /* 0x000fea0003800000 */
.L_x_17:
[----:B------:R-:W0:Y:S08]  /*0360*/  LDC.64 R6, c[0x0][0x380] ;  /* 0x0000e000ff067b82 */ /* 0x000e300000000a00 */
[----:B------:R-:W1:Y:S01]  /*0370*/  LDC.64 R8, c[0x0][0x388] ;  /* 0x0000e200ff087b82 */ /* 0x000e620000000a00 */
[----:B0-----:R-:W2:Y:S04]  /*0380*/  LDG.E R6, desc[UR4][R6.64+0xc] ;  /* 0x00000c0406067981 */ /* 0x001ea8000c1e1900 */
[----:B-1----:R-:W2:Y:S02]  /*0390*/  LDG.E R11, desc[UR4][R8.64+0x10] ;  /* 0x00001004080b7981 */ /* 0x002ea4000c1e1900 */
[----:B--2---:R-:W-:-:S05]  /*03a0*/  IMAD.IADD R11, R6, 0x1, R11 ;  /* 0x00000001060b7824 */ /* 0x004fca00078e020b */
[----:B------:R0:W-:Y:S01]  /*03b0*/  STG.E desc[UR4][R8.64+0x10], R11 ;  /* 0x0000100b08007986 */ /* 0x0001e2000c101904 */
[----:B------:R-:W-:Y:S05]  /*03c0*/  BRA `(.L_x_2) ;  /* 0x00000000004c7947 */ /* 0x000fea0003800000 */
.L_x_3:
[----:B0-----:R-:W-:-:S05]  /*03d0*/  IMAD.MOV.U32 R7, RZ, RZ, -0x6 ;  /* 0xfffffffaff077424 */ /* 0x001fca00078e00ff */
[----:B------:R-:W-:-:S05]  /*03e0*/  VIADDMNMX.U32 R6, R0, R7, 0x2, PT ;  /* 0x0000000200067446 */ /* 0x000fca0003800007 */
[----:B------:R-:W-:-:S04]  /*03f0*/  IMAD.SHL.U32 R8, R6, 0x4, RZ ;  /* 0x0000000406087824 */ /* 0x000fc800078e00ff */
[----:B------:R-:W0:Y:S02]  /*0400*/  LDC R6, c[0x2][R8+0x1c] ;  /* 0x0080070008067b82 */ /* 0x000e240000000800 */
[----:B0-----:R-:W-:-:S04]  /*0410*/  SHF.R.S32.HI R7, RZ, 0x1f, R6 ;  /* 0x0000001fff077819 */ /* 0x001fc80000011406 */
.L_x_20:
[----:B------:R-:W-:Y:S05]  /*0420*/  BRX R6 -0x430                        (*"BRANCH_TARGETS .L_x_21,.L_x_22,.L_x_2"*) ;  /* 0xfffffff806f47949 */ /* 0x000fea000383ffff */
.L_x_22:
[----:B------:R-:W0:Y:S08]  /*0430*/  LDC.64 R6, c[0x0][0x380] ;  /* 0x0000e000ff067b82 */ /* 0x000e300000000a00 */
[----:B------:R-:W1:Y:S01]  /*0440*/  LDC.64 R8, c[0x0][0x388] ;  /* 0x0000e200ff087b82 */ /* 0x000e620000000a00 */
[----:B0-----:R-:W2:Y:S04]  /*0450*/  LDG.E R6, desc[UR4][R6.64+0x18] ;  /* 0x0000180406067981 */ /* 0x001ea8000c1e1900 */
[----:B-1----:R-:W2:Y:S02]  /*0460*/  LDG.E R11, desc[UR4][R8.64+0x1c] ;  /* 0x00001c04080b7981 */ /* 0x002ea4000c1e1900 */
[----:B--2---:R-:W-:-:S05]  /*0470*/  IADD3 R11, PT, PT, R6, R11, RZ ;  /* 0x0000000b060b7210 */ /* 0x004fca0007ffe0ff */
[----:B------:R3:W-:Y:S01]  /*0480*/  STG.E desc[UR4][R8.64+0x1c], R11 ;  /* 0x00001c0b08007986 */ /* 0x0007e2000c101904 */
[----:B------:R-:W-:Y:S05]  /*0490*/  BRA `(.L_x_2) ;  /* 0x0000000000187947 */ /* 0x000fea0003800000 */
.L_x_21:
[----:B------:R-:W0:Y:S08]  /*04a0*/  LDC.64 R6, c[0x0][0x380] ;  /* 0x0000e000ff067b82 */ /* 0x000e300000000a00 */
[----:B------:R-:W1:Y:S01]  /*04b0*/  LDC.64 R8, c[0x0][0x388] ;  /* 0x0000e200ff087b82 */ /* 0x000e620000000a00 */
[----:B0-----:R-:W2:Y:S04]  /*04c0*/  LDG.E R6, desc[UR4][R6.64+0x14] ;  /* 0x0000140406067981 */ /* 0x001ea8000c1e1900 */
[----:B-1----:R-:W2:Y:S02]  /*04d0*/  LDG.E R11, desc[UR4][R8.64+0x18] ;  /* 0x00001804080b7981 */ /* 0x002ea4000c1e1900 */
[----:B--2---:R-:W-:-:S05]  /*04e0*/  IMAD.IADD R11, R6, 0x1, R11 ;  /* 0x00000001060b7824 */ /* 0x004fca00078e020b */
[----:B------:R4:W-:Y:S02]  /*04f0*/  STG.E desc[UR4][R8.64+0x18], R11 ;  /* 0x0000180b08007986 */ /* 0x0009e4000c101904 */
.L_x_2:
[----:B------:R-:W-:Y:S05]  /*0500*/  BSYNC.RECONVERGENT B0 ;  /* 0x0000000000007941 */ /* 0x000fea0003800200 */
.L_x_0:
[----:B------:R-:W-:Y:S06]  /*0510*/  BAR.SYNC.DEFER_BLOCKING 0x0 ;  /* 0x0000000000007b1d */ /* 0x000fec0000010000 */
[----:B------:R-:W5:Y:S01]  /*0520*/  LDG.E R7, desc[UR4][R4.64] ;  /* 0x0000000404077981 */ /* 0x000f62000c1e1900 */
[----:B------:R-:W-:Y:S01]  /*0530*/  ISETP.GT.AND P0, PT, R0, 0x4, PT ;  /* 0x000000040000780c */ /* 0x000fe20003f04270 */
[----:B------:R-:W-:Y:S02]  /*0540*/  BSSY.RECONVERGENT B0, `(.L_x_4) ;  /* 0x0000038000007945 */ /* 0x000fe40003800200 */
[----:B-----5:R0:W-:Y:S10]  /*0550*/  STG.E desc[UR4][R2.64], R7 ;  /* 0x0000000702007986 */ /* 0x0201f4000c101904 */
[----:B------:R-:W-:Y:S05]  /*0560*/  @P0 BRA `(.L_x_5) ;  /* 0x00000000006c0947 */ /* 0x000fea0003800000 */
[----:B0-----:R-:W-:-:S05]  /*0570*/  IMAD.MOV.U32 R7, RZ, RZ, -0x2 ;  /* 0xfffffffeff077424 */ /* 0x001fca00078e00ff */
[----:B------:R-:W-:-:S04]  /*0580*/  VIADDMNMX.U32 R6, R0, R7, 0x3, PT ;  /* 0x0000000300067446 */ /* 0x000fc80003800007 */
[----:B-1234-:R-:W-:-:S04]  /*0590*/  SHF.L.U32 R8, R6, 0x2, RZ ;  /* 0x0000000206087819 */ /* 0x01efc800000006ff */
[----:B------:R-:W0:Y:S02]  /*05a0*/  LDC R6, c[0x2][R8+0x28] ;  /* 0x00800a0008067b82 */ /* 0x000e240000000800 */
[----:B0-----:R-:W-:-:S04]  /*05b0*/  SHF.R.S32.HI R7, RZ, 0x1f, R6 ;  /* 0x0000001fff077819 */ /* 0x001fc80000011406 */
.L_x_24:
[----:B------:R-:W-:Y:S05]  /*05c0*/  BRX R6 -0x5d0                        (*"BRANCH_TARGETS .L_x_25,.L_x_26,.L_x_27,.L_x_6"*) ;  /* 0xfffffff8068c7949 */ /* 0x000fea000383ffff */
.L_x_27:
[----:B------:R-:W0:Y:S08]  /*05d0*/  LDC.64 R6, c[0x0][0x388] ;  /* 0x0000e200ff067b82 */ /* 0x000e300000000a00 */
[----:B------:R-:W1:Y:S01]  /*05e0*/  LDC.64 R8, c[0x0][0x380] ;  /* 0x0000e000ff087b82 */ /* 0x000e620000000a00 */
[----:B0-----:R-:W2:Y:S04]  /*05f0*/  LDG.E R6, desc[UR4][R6.64+0x8] ;  /* 0x0000080406067981 */ /* 0x001ea8000c1e1900 */
[----:B-1----:R-:W2:Y:S02]  /*0600*/  LDG.E R11, desc[UR4][R8.64+0x10] ;  /* 0x00001004080b7981 */ /* 0x002ea4000c1e1900 */
[----:B--2---:R-:W-:-:S05]  /*0610*/  IMAD.IADD R11, R6, 0x1, R11 ;  /* 0x00000001060b7824 */ /* 0x004fca00078e020b */
[----:B------:R0:W-:Y:S01]  /*0620*/  STG.E desc[UR4][R8.64+0x10], R11 ;  /* 0x0000100b08007986 */ /* 0x0001e2000c101904 */
[----:B------:R-:W-:Y:S05]  /*0630*/  BRA `(.L_x_6) ;  /* 0x0000000000a07947 */ /* 0x000fea0003800000 */
.L_x_25:
[----:B------:R-:W0:Y:S08]  /*0640*/  LDC.64 R6, c[0x0][0x388] ;  /* 0x0000e200ff067b82 */ /* 0x000e300000000a00 */
[----:B------:R-:W1:Y:S01]  /*0650*/  LDC.64 R8, c[0x0][0x380] ;  /* 0x0000e000ff087b82 */ /* 0x000e620000000a00 */
[----:B0-----:R-:W2:Y:S04]  /*0660*/  LDG.E R6, desc[UR4][R6.64] ;  /* 0x0000000406067981 */ /* 0x001ea8000c1e1900 */
[----:B-1----:R-:W2:Y:S02]  /*0670*/  LDG.E R11, desc[UR4][R8.64+0x8] ;  /* 0x00000804080b7981 */ /* 0x002ea4000c1e1900 */
[----:B--2---:R-:W-:-:S05]  /*0680*/  IMAD.IADD R11, R6, 0x1, R11 ;  /* 0x00000001060b7824 */ /* 0x004fca00078e020b */
[----:B------:R3:W-:Y:S01]  /*0690*/  STG.E desc[UR4][R8.64+0x8], R11 ;  /* 0x0000080b08007986 */ /* 0x0007e2000c101904 */
[----:B------:R-:W-:Y:S05]  /*06a0*/  BRA `(.L_x_6) ;  /* 0x0000000000847947 */ /* 0x000fea0003800000 */
.L_x_26:
[----:B------:R-:W0:Y:S08]  /*06b0*/  LDC.64 R6, c[0x0][0x388] ;  /* 0x0000e200ff067b82 */ /* 0x000e300000000a00 */
[----:B------:R-:W1:Y:S01]  /*06c0*/  LDC.64 R8, c[0x0][0x380] ;  /* 0x0000e000ff087b82 */ /* 0x000e620000000a00 */
[----:B0-----:R-:W2:Y:S04]  /*06d0*/  LDG.E R6, desc[UR4][R6.64+0x4] ;  /* 0x0000040406067981 */ /* 0x001ea8000c1e1900 */
[----:B-1----:R-:W2:Y:S02]  /*06e0*/  LDG.E R11, desc[UR4][R8.64+0xc] ;  /* 0x00000c04080b7981 */ /* 0x002ea4000c1e1900 */
[----:B--2---:R-:W-:-:S05]  /*06f0*/  IADD3 R11, PT, PT, R6, R11, RZ ;  /* 0x0000000b060b7210 */ /* 0x004fca0007ffe0ff */
[----:B------:R4:W-:Y:S01]  /*0700*/  STG.E desc[UR4][R8.64+0xc], R11 ;  /* 0x00000c0b08007986 */ /* 0x0009e2000c101904 */
[----:B------:R-:W-:Y:S05]  /*0710*/  BRA `(.L_x_6) ;  /* 0x0000000000687947 */ /* 0x000fea0003800000 */
.L_x_5:
[----:B0-----:R-:W-:-:S05]  /*0720*/  IMAD.MOV.U32 R7, RZ, RZ, -0x5 ;  /* 0xfffffffbff077424 */ /* 0x001fca00078e00ff */
[----:B------:R-:W-:-:S05]  /*0730*/  VIADDMNMX.U32 R6, R0, R7, 0x3, PT ;  /* 0x0000000300067446 */ /* 0x000fca0003800007 */
[----:B-1234-:R-:W-:-:S04]  /*0740*/  IMAD.SHL.U32 R8, R6, 0x4, RZ ;  /* 0x0000000406087824 */ /* 0x01efc800078e00ff */
[----:B------:R-:W0:Y:S02]  /*0750*/  LDC R6, c[0x2][R8+0x38] ;  /* 0x00800e0008067b82 */ /* 0x000e240000000800 */
[----:B0-----:R-:W-:-:S04]  /*0760*/  SHF.R.S32.HI R7, RZ, 0x1f, R6 ;  /* 0x0000001fff077819 */ /* 0x001fc80000011406 */
.L_x_29:
[----:B------:R-:W-:Y:S05]  /*0770*/  BRX R6 -0x780                        (*"BRANCH_TARGETS .L_x_30,.L_x_31,.L_x_32,.L_x_6"*) ;  /* 0xfffffff806207949 */ /* 0x000fea000383ffff */
.L_x_32:
[----:B------:R-:W0:Y:S08]  /*0780*/  LDC.64 R6, c[0x0][0x388] ;  /* 0x0000e200ff067b82 */ /* 0x000e300000000a00 */
[----:B------:R-:W1:Y:S01]  /*0790*/  LDC.64 R8, c[0x0][0x380] ;  /* 0x0000e000ff087b82 */ /* 0x000e620000000a00 */
[----:B0-----:R-:W2:Y:S04]  /*07a0*/  LDG.E R6, desc[UR4][R6.64+0x14] ;  /* 0x0000140406067981 */ /* 0x001ea8000c1e1900 */
[----:B-1----:R-:W2:Y:S02]  /*07b0*/  LDG.E R11, desc[UR4][R8.64+0x1c] ;  /* 0x00001c04080b7981 */ /* 0x002ea4000c1e1900 */
[----:B--2---:R-:W-:-:S05]  /*07c0*/  IADD3 R11, PT, PT, R6, R11, RZ ;  /* 0x0000000b060b7210 */ /* 0x004fca0007ffe0ff */
[----:B------:R0:W-:Y:S01]  /*07d0*/  STG.E desc[UR4][R8.64+0x1c], R11 ;  /* 0x00001c0b08007986 */ /* 0x0001e2000c101904 */
[----:B------:R-:W-:Y:S05]  /*07e0*/  BRA `(.L_x_6) ;  /* 0x0000000000347947 */ /* 0x000fea0003800000 */
.L_x_30:
[----:B------:R-:W0:Y:S08]  /*07f0*/  LDC.64 R6, c[0x0][0x388] ;  /* 0x0000e200ff067b82 */ /* 0x000e300000000a00 */
[----:B------:R-:W1:Y:S01]  /*0800*/  LDC.64 R8, c[0x0][0x380] ;  /* 0x0000e000ff087b82 */ /* 0x000e620000000a00 */
[----:B0-----:R-:W2:Y:S04]  /*0810*/  LDG.E R6, desc[UR4][R6.64+0xc] ;  /* 0x00000c0406067981 */ /* 0x001ea8000c1e1900 */
[----:B-1----:R-:W2:Y:S02]  /*0820*/  LDG.E R11, desc[UR4][R8.64+0x14] ;  /* 0x00001404080b7981 */ /* 0x002ea4000c1e1900 */
[----:B--2---:R-:W-:-:S05]  /*0830*/  IMAD.IADD R11, R6, 0x1, R11 ;  /* 0x00000001060b7824 */ /* 0x004fca00078e020b */
[----:B------:R1:W-:Y:S01]  /*0840*/  STG.E desc[UR4][R8.64+0x14], R11 ;  /* 0x0000140b08007986 */ /* 0x0003e2000c101904 */
[----:B------:R-:W-:Y:S05]  /*0850*/  BRA `(.L_x_6) ;  /* 0x0000000000187947 */ /* 0x000fea0003800000 */
.L_x_31:
[----:B------:R-:W0:Y:S08]  /*0860*/  LDC.64 R6, c[0x0][0x388] ;  /* 0x0000e200ff067b82 */ /* 0x000e300000000a00 */
[----:B------:R-:W1:Y:S01]  /*0870*/  LDC.64 R8, c[0x0][0x380] ;  /* 0x0000e000ff087b82 */ /* 0x000e620000000a00 */
[----:B0-----:R-:W2:Y:S04]  /*0880*/  LDG.E R6, desc[UR4][R6.64+0x10] ;  /* 0x0000100406067981 */ /* 0x001ea8000c1e1900 */
[----:B-1----:R-:W2:Y:S02]  /*0890*/  LDG.E R11, desc[UR4][R8.64+0x18] ;  /* 0x00001804080b7981 */ /* 0x002ea4000c1e1900 */
[----:B--2---:R-:W-:-:S05]  /*08a0*/  IMAD.IADD R11, R6, 0x1, R11 ;  /* 0x00000001060b7824 */ /* 0x004fca00078e020b */
[----:B------:R2:W-:Y:S02]  /*08b0*/  STG.E desc[UR4][R8.64+0x18], R11 ;  /* 0x0000180b08007986 */ /* 0x0005e4000c101904 */
.L_x_6:
[----:B------:R-:W-:Y:S05]  /*08c0*/  BSYNC.RECONVERGENT B0 ;  /* 0x0000000000007941 */ /* 0x000fea0003800200 */
.L_x_4:
[----:B------:R-:W-:Y:S06]  /*08d0*/  BAR.SYNC.DEFER_BLOCKING 0x0 ;  /* 0x0000000000007b1d */ /* 0x000fec0000010000 */
[----:B------:R-:W5:Y:S01]  /*08e0*/  LDG.E R7, desc[UR4][R2.64] ;  /* 0x0000000402077981 */ /* 0x000f62000c1e1900 */
[----:B------:R-:W-:Y:S01]  /*08f0*/  ISETP.GT.AND P0, PT, R0, 0x5, PT ;  /* 0x000000050000780c */ /* 0x000fe20003f04270 */
[----:B------:R-:W-:Y:S02]  /*0900*/  BSSY.RECONVERGENT B0, `(.L_x_7) ;  /* 0x000002a000007945 */ /* 0x000fe40003800200 */
[----:B-----5:R0:W-:Y:S10]  /*0910*/  STG.E desc[UR4][R4.64], R7 ;  /* 0x0000000704007986 */ /* 0x0201f4000c101904 */
[----:B------:R-:W-:Y:S05]  /*0920*/  @P0 BRA `(.L_x_8) ;  /* 0x0000000000500947 */ /* 0x000fea0003800000 */
[----:B0-----:R-:W-:-:S04]  /*0930*/  MOV R7, 0xfffffffc ;  /* 0xfffffffc00077802 */ /* 0x001fc80000000f00 */
[----:B------:R-:W-:-:S05]  /*0940*/  VIADDMNMX.U32 R7, R0, R7, 0x2, PT ;  /* 0x0000000200077446 */ /* 0x000fca0003800007 */
[----:B------:R-:W-:-:S04]  /*0950*/  IMAD.SHL.U32 R0, R7, 0x4, RZ ;  /* 0x0000000407007824 */ /* 0x000fc800078e00ff */
[----:B------:R-:W0:Y:S02]  /*0960*/  LDC R6, c[0x2][R0+0x48] ;  /* 0x0080120000067b82 */ /* 0x000e240000000800 */
[----:B0-----:R-:W-:-:S04]  /*0970*/  SHF.R.S32.HI R7, RZ, 0x1f, R6 ;  /* 0x0000001fff077819 */ /* 0x001fc80000011406 */
.L_x_34:
[----:B------:R-:W-:Y:S05]  /*0980*/  BRX R6 -0x990                        (*"BRANCH_TARGETS .L_x_35,.L_x_36,.L_x_9"*) ;  /* 0xfffffff4069c7949 */ /* 0x000fea000383ffff */
.L_x_36:
[----:B------:R-:W0:Y:S08]  /*0990*/  LDC.64 R6, c[0x0][0x380] ;  /* 0x0000e000ff067b82 */ /* 0x000e300000000a00 */
[----:B-1234-:R-:W1:Y:S01]  /*09a0*/  LDC.64 R8, c[0x0][0x388] ;  /* 0x0000e200ff087b82 */ /* 0x01ee620000000a00 */
[----:B0-----:R-:W2:Y:S04]  /*09b0*/  LDG.E R6, desc[UR4][R6.64+0x4] ;  /* 0x0000040406067981 */ /* 0x001ea8000c1e1900 */
[----:B-1----:R-:W2:Y:S02]  /*09c0*/  LDG.E R11, desc[UR4][R8.64+0x14] ;  /* 0x00001404080b7981 */ /* 0x002ea4000c1e1900 */
[----:B--2---:R-:W-:-:S05]  /*09d0*/  IMAD.IADD R11, R6, 0x1, R11 ;  /* 0x00000001060b7824 */ /* 0x004fca00078e020b */
[----:B------:R0:W-:Y:S01]  /*09e0*/  STG.E desc[UR4][R8.64+0x14], R11 ;  /* 0x0000140b08007986 */ /* 0x0001e2000c101904 */
[----:B------:R-:W-:Y:S05]  /*09f0*/  BRA `(.L_x_9) ;  /* 0x0000000000687947 */ /* 0x000fea0003800000 */
.L_x_35:
[----:B------:R-:W0:Y:S08]  /*0a00*/  LDC.64 R6, c[0x0][0x380] ;  /* 0x0000e000ff067b82 */ /* 0x000e300000000a00 */
[----:B-1234-:R-:W1:Y:S01]  /*0a10*/  LDC.64 R8, c[0x0][0x388] ;  /* 0x0000e200ff087b82 */ /* 0x01ee620000000a00 */
[----:B0-----:R-:W2:Y:S04]  /*0a20*/  LDG.E R6, desc[UR4][R6.64] ;  /* 0x0000000406067981 */ /* 0x001ea8000c1e1900 */
[----:B-1----:R-:W2:Y:S02]  /*0a30*/  LDG.E R11, desc[UR4][R8.64+0x10] ;  /* 0x00001004080b7981 */ /* 0x002ea4000c1e1900 */
[----:B--2---:R-:W-:-:S05]  /*0a40*/  IADD3 R11, PT, PT, R6, R11, RZ ;  /* 0x0000000b060b7210 */ /* 0x004fca0007ffe0ff */
[----:B------:R0:W-:Y:S01]  /*0a50*/  STG.E desc[UR4][R8.64+0x10], R11 ;  /* 0x0000100b08007986 */ /* 0x0001e2000c101904 */
[----:B------:R-:W-:Y:S05]  /*0a60*/  BRA `(.L_x_9) ;  /* 0x00000000004c7947 */ /* 0x000fea0003800000 */
.L_x_8:
[----:B0-----:R-:W-:-:S05]  /*0a70*/  IMAD.MOV.U32 R7, RZ, RZ, -0x6 ;  /* 0xfffffffaff077424 */ /* 0x001fca00078e00ff */
[----:B------:R-:W-:-:S05]  /*0a80*/  VIADDMNMX.U32 R7, R0, R7, 0x2, PT ;  /* 0x0000000200077446 */ /* 0x000fca0003800007 */
[----:B------:R-:W-:-:S04]  /*0a90*/  IMAD.SHL.U32 R0, R7, 0x4, RZ ;  /* 0x0000000407007824 */ /* 0x000fc800078e00ff */
[----:B------:R-:W0:Y:S02]  /*0aa0*/  LDC R6, c[0x2][R0+0x54] ;  /* 0x0080150000067b82 */ /* 0x000e240000000800 */
[----:B0-----:R-:W-:-:S04]  /*0ab0*/  SHF.R.S32.HI R7, RZ, 0x1f, R6 ;  /* 0x0000001fff077819 */ /* 0x001fc80000011406 */
.L_x_38:
[----:B------:R-:W-:Y:S05]  /*0ac0*/  BRX R6 -0xad0                        (*"BRANCH_TARGETS .L_x_39,.L_x_40,.L_x_9"*) ;  /* 0xfffffff4064c7949 */ /* 0x000fea000383ffff */
.L_x_40:
[----:B------:R-:W0:Y:S08]  /*0ad0*/  LDC.64 R6, c[0x0][0x380] ;  /* 0x0000e000ff067b82 */ /* 0x000e300000000a00 */
[----:B-1234-:R-:W1:Y:S01]  /*0ae0*/  LDC.64 R8, c[0x0][0x388] ;  /* 0x0000e200ff087b82 */ /* 0x01ee620000000a00 */
[----:B0-----:R-:W2:Y:S04]  /*0af0*/  LDG.E R6, desc[UR4][R6.64+0xc] ;  /* 0x00000c0406067981 */ /* 0x001ea8000c1e1900 */
[----:B-1----:R-:W2:Y:S02]  /*0b00*/  LDG.E R11, desc[UR4][R8.64+0x1c] ;  /* 0x00001c04080b7981 */ /* 0x002ea4000c1e1900 */
[----:B--2---:R-:W-:-:S05]  /*0b10*/  IADD3 R11, PT, PT, R6, R11, RZ ;  /* 0x0000000b060b7210 */ /* 0x004fca0007ffe0ff */
[----:B------:R0:W-:Y:S01]  /*0b20*/  STG.E desc[UR4][R8.64+0x1c], R11 ;  /* 0x00001c0b08007986 */ /* 0x0001e2000c101904 */
[----:B------:R-:W-:Y:S05]  /*0b30*/  BRA `(.L_x_9) ;  /* 0x0000000000187947 */ /* 0x000fea0003800000 */
.L_x_39:
[----:B------:R-:W0:Y:S08]  /*0b40*/  LDC.64 R6, c[0x0][0x380] ;  /* 0x0000e000ff067b82 */ /* 0x000e300000000a00 */
[----:B-1234-:R-:W1:Y:S01]  /*0b50*/  LDC.64 R8, c[0x0][0x388] ;  /* 0x0000e200ff087b82 */ /* 0x01ee620000000a00 */
[----:B0-----:R-:W2:Y:S04]  /*0b60*/  LDG.E R6, desc[UR4][R6.64+0x8] ;  /* 0x0000080406067981 */ /* 0x001ea8000c1e1900 */
[----:B-1----:R-:W2:Y:S02]  /*0b70*/  LDG.E R11, desc[UR4][R8.64+0x18] ;  /* 0x00001804080b7981 */ /* 0x002ea4000c1e1900 */
[----:B--2---:R-:W-:-:S05]  /*0b80*/  IMAD.IADD R11, R6, 0x1, R11 ;  /* 0x00000001060b7824 */ /* 0x004fca00078e020b */
[----:B------:R0:W-:Y:S02]  /*0b90*/  STG.E desc[UR4][R8.64+0x18], R11 ;  /* 0x0000180b08007986 */ /* 0x0001e4000c101904 */
.L_x_9:
[----:B------:R-:W-:Y:S05]  /*0ba0*/  BSYNC.RECONVERGENT B0 ;  /* 0x0000000000007941 */ /* 0x000fea0003800200 */
.L_x_7:
[----:B------:R-:W-:Y:S06]  /*0bb0*/  BAR.SYNC.DEFER_BLOCKING 0x0 ;  /* 0x0000000000007b1d */ /* 0x000fec0000010000 */
[----:B------:R-:W5:Y:S04]  /*0bc0*/  LDG.E R5, desc[UR4][R4.64] ;  /* 0x0000000404057981 */ /* 0x000f68000c1e1900 */
[----:B-----5:R-:W-:Y:S01]  /*0bd0*/  STG.E desc[UR4][R2.64], R5 ;  /* 0x0000000502007986 */ /* 0x020fe2000c101904 */
[----:B------:R-:W-:Y:S05]  /*0be0*/  EXIT ;  /* 0x000000000000794d */ /* 0x000fea0003800000 */
.L_x_10:
[----:B------:R-:W-:-:S00]  /*0bf0*/  BRA `(.L_x_10) ;  /* 0xfffffffc00fc7947 */ /* 0x000fc0000383ffff */
[----:B------:R-:W-:-:S00]  /*0c00*/  NOP ;  /* 0x0000000000007918 */ /* 0x000fc00000000000 */
[----:B------:R-:W-:-:S00]  /*0c10*/  NOP ;  /* 0x0000000000007918 */ /* 0x000fc00000000000 */
[----:B------:R-:W-:-:S00]  /*0c20*/  NOP ;  /* 0x0000000000007918 */ /* 0x000fc00000000000 */
[----:B------:R-:W-:-:S00]  /*0c30*/  NOP ;  /* 0x0000000000007918 */ /* 0x000fc00000000000 */
[----:B------:R-:W-:-:S00]  /*0c40*/  NOP ;  /* 0x0000000000007918 */ /* 0x000fc00000000000 */
[----:B------:R-:W-:-:S00]  /*0c50*/  NOP ;  /* 0x0000000000007918 */ /* 0x000fc00000000000 */
[----:B------:R-:W-:-:S00]  /*0c60*/  NOP ;  /* 0x0000000000007918 */ /* 0x000fc00000000000 */
[----:B------:R-:W-:-:S00]  /*0c70*/  NOP ;  /* 0x0000000000007918 */ /* 0x000fc00000000000 */
.L_x_42:


//--------------------- .nv.shared.reserved.0     --------------------------
	.section	.nv.shared.reserved.0,"aw",@nobits
	.weak		__nv_reservedSMEM_offset_0_alias
	.size		__nv_reservedSMEM_offset_0_alias, 0, 64
	.other		__nv_reservedSMEM_offset_0_alias,@"STO_CUDA_RESERVED_SHARED STV_DEFAULT"
__nv_reservedSMEM_offset_0_alias:
	.zero		0
	.zero		64


//--------------------- .nv.constant0._Z11kogge_stonePiS_ --------------------------
	.section	.nv.constant0._Z11kogge_stonePiS_,"a",@progbits
	.sectionflags	@""
	.align	4
.nv.constant0._Z11kogge_stonePiS_:
	.zero		912


//--------------------- SYMBOLS --------------------------

	.type		.nv.reservedSmem.offset0,@object
	.size		.nv.reservedSmem.offset0,0x4
